//
// Generated by NVIDIA NVVM Compiler
//
// Compiler Build ID: CL-36424714
// Cuda compilation tools, release 13.0, V13.0.88
// Based on NVVM 20.0.0
//

.version 9.0
.target sm_100
.address_size 64

	// .globl	_Z9sum_arrayPiS_ii

.visible .entry _Z9sum_arrayPiS_ii(
	.param .u64 .ptr .align 1 _Z9sum_arrayPiS_ii_param_0,
	.param .u64 .ptr .align 1 _Z9sum_arrayPiS_ii_param_1,
	.param .u32 _Z9sum_arrayPiS_ii_param_2,
	.param .u32 _Z9sum_arrayPiS_ii_param_3
)
{
	.reg .pred 	%p<10>;
	.reg .b32 	%r<116>;
	.reg .b64 	%rd<16>;

	ld.param.u64 	%rd3, [_Z9sum_arrayPiS_ii_param_0];
	ld.param.u64 	%rd4, [_Z9sum_arrayPiS_ii_param_1];
	ld.param.u32 	%r36, [_Z9sum_arrayPiS_ii_param_2];
	ld.param.u32 	%r37, [_Z9sum_arrayPiS_ii_param_3];
	cvta.to.global.u64 	%rd1, %rd4;
	div.s32 	%r1, %r37, %r36;
	mov.u32 	%r2, %ctaid.x;
	mul.lo.s32 	%r104, %r1, %r2;
	add.s32 	%r38, %r104, %r1;
	setp.ge.u32 	%p1, %r104, %r38;
	mov.b32 	%r115, 0;
	@%p1 bra 	$L__BB0_13;
	add.s32 	%r41, %r1, -1;
	and.b32  	%r4, %r1, 15;
	setp.lt.u32 	%p2, %r41, 15;
	mov.b32 	%r115, 0;
	@%p2 bra 	$L__BB0_4;
	and.b32  	%r43, %r1, -16;
	neg.s32 	%r100, %r43;
	add.s64 	%rd2, %rd1, 32;
	mov.b32 	%r115, 0;
$L__BB0_3:
	.pragma "nounroll";
	mul.wide.s32 	%rd5, %r104, 4;
	add.s64 	%rd6, %rd2, %rd5;
	ld.global.u32 	%r44, [%rd6+-32];
	add.s32 	%r45, %r44, %r115;
	ld.global.u32 	%r46, [%rd6+-28];
	add.s32 	%r47, %r46, %r45;
	ld.global.u32 	%r48, [%rd6+-24];
	add.s32 	%r49, %r48, %r47;
	ld.global.u32 	%r50, [%rd6+-20];
	add.s32 	%r51, %r50, %r49;
	ld.global.u32 	%r52, [%rd6+-16];
	add.s32 	%r53, %r52, %r51;
	ld.global.u32 	%r54, [%rd6+-12];
	add.s32 	%r55, %r54, %r53;
	ld.global.u32 	%r56, [%rd6+-8];
	add.s32 	%r57, %r56, %r55;
	ld.global.u32 	%r58, [%rd6+-4];
	add.s32 	%r59, %r58, %r57;
	ld.global.u32 	%r60, [%rd6];
	add.s32 	%r61, %r60, %r59;
	ld.global.u32 	%r62, [%rd6+4];
	add.s32 	%r63, %r62, %r61;
	ld.global.u32 	%r64, [%rd6+8];
	add.s32 	%r65, %r64, %r63;
	ld.global.u32 	%r66, [%rd6+12];
	add.s32 	%r67, %r66, %r65;
	ld.global.u32 	%r68, [%rd6+16];
	add.s32 	%r69, %r68, %r67;
	ld.global.u32 	%r70, [%rd6+20];
	add.s32 	%r71, %r70, %r69;
	ld.global.u32 	%r72, [%rd6+24];
	add.s32 	%r73, %r72, %r71;
	ld.global.u32 	%r74, [%rd6+28];
	add.s32 	%r115, %r74, %r73;
	add.s32 	%r104, %r104, 16;
	add.s32 	%r100, %r100, 16;
	setp.ne.s32 	%p3, %r100, 0;
	@%p3 bra 	$L__BB0_3;
$L__BB0_4:
	setp.eq.s32 	%p4, %r4, 0;
	@%p4 bra 	$L__BB0_13;
	and.b32  	%r15, %r1, 7;
	setp.lt.u32 	%p5, %r4, 8;
	@%p5 bra 	$L__BB0_7;
	mul.wide.s32 	%rd7, %r104, 4;
	add.s64 	%rd8, %rd1, %rd7;
	ld.global.u32 	%r76, [%rd8];
	add.s32 	%r77, %r76, %r115;
	ld.global.u32 	%r78, [%rd8+4];
	add.s32 	%r79, %r78, %r77;
	ld.global.u32 	%r80, [%rd8+8];
	add.s32 	%r81, %r80, %r79;
	ld.global.u32 	%r82, [%rd8+12];
	add.s32 	%r83, %r82, %r81;
	ld.global.u32 	%r84, [%rd8+16];
	add.s32 	%r85, %r84, %r83;
	ld.global.u32 	%r86, [%rd8+20];
	add.s32 	%r87, %r86, %r85;
	ld.global.u32 	%r88, [%rd8+24];
	add.s32 	%r89, %r88, %r87;
	ld.global.u32 	%r90, [%rd8+28];
	add.s32 	%r115, %r90, %r89;
	add.s32 	%r104, %r104, 8;
$L__BB0_7:
	setp.eq.s32 	%p6, %r15, 0;
	@%p6 bra 	$L__BB0_13;
	and.b32  	%r21, %r1, 3;
	setp.lt.u32 	%p7, %r15, 4;
	@%p7 bra 	$L__BB0_10;
	mul.wide.s32 	%rd9, %r104, 4;
	add.s64 	%rd10, %rd1, %rd9;
	ld.global.u32 	%r92, [%rd10];
	add.s32 	%r93, %r92, %r115;
	ld.global.u32 	%r94, [%rd10+4];
	add.s32 	%r95, %r94, %r93;
	ld.global.u32 	%r96, [%rd10+8];
	add.s32 	%r97, %r96, %r95;
	ld.global.u32 	%r98, [%rd10+12];
	add.s32 	%r115, %r98, %r97;
	add.s32 	%r104, %r104, 4;
$L__BB0_10:
	setp.eq.s32 	%p8, %r21, 0;
	@%p8 bra 	$L__BB0_13;
	neg.s32 	%r112, %r21;
$L__BB0_12:
	.pragma "nounroll";
	mul.wide.s32 	%rd11, %r104, 4;
	add.s64 	%rd12, %rd1, %rd11;
	ld.global.u32 	%r99, [%rd12];
	add.s32 	%r115, %r99, %r115;
	add.s32 	%r104, %r104, 1;
	add.s32 	%r112, %r112, 1;
	setp.ne.s32 	%p9, %r112, 0;
	@%p9 bra 	$L__BB0_12;
$L__BB0_13:
	cvta.to.global.u64 	%rd13, %rd3;
	mul.wide.u32 	%rd14, %r2, 4;
	add.s64 	%rd15, %rd13, %rd14;
	st.global.u32 	[%rd15], %r115;
	ret;

}


// ===== COMPILED SASS (sm_100) =====

	.target	sm_100

	.elftype	@"ET_EXEC"


//--------------------- .note.nv.tkinfo           --------------------------
	.section	.note.nv.tkinfo,"",@"SHT_NOTE"
	.sectionflags	@"SHF_NOTE_NV_TKINFO"
	.tkinfo
        /*0018*/ 	.word	0x00000002
        /*0030*/ 	.string	""
        /*0030*/ 	.string	"ptxas"
        /*0030*/ 	.string	"Cuda compilation tools, release 13.0, V13.0.88"
        /*0030*/ 	.string	"Build cuda_13.0.r13.0/compiler.36424714_0"
        /*0030*/ 	.string	"-arch sm_100 -m 64 "



//--------------------- .note.nv.cuinfo           --------------------------
	.section	.note.nv.cuinfo,"",@"SHT_NOTE"
	.sectionflags	@"SHF_NOTE_NV_CUINFO"
        /*0018*/ 	.short	0x0002
        /*001a*/ 	.short	0x0064
        /*001c*/ 	.short	0x0082
	.zero		2


//--------------------- .nv.info                  --------------------------
	.section	.nv.info,"",@"SHT_CUDA_INFO"
	.align	4


	//----- nvinfo : EIATTR_REGCOUNT
	.align		4
        /*0000*/ 	.byte	0x04, 0x2f
        /*0002*/ 	.short	(.L_1 - .L_0)
	.align		4
.L_0:
        /*0004*/ 	.word	index@(_Z9sum_arrayPiS_ii)
        /*0008*/ 	.word	0x0000001d


	//----- nvinfo : EIATTR_FRAME_SIZE
	.align		4
.L_1:
        /*000c*/ 	.byte	0x04, 0x11
        /*000e*/ 	.short	(.L_3 - .L_2)
	.align		4
.L_2:
        /*0010*/ 	.word	index@(_Z9sum_arrayPiS_ii)
        /*0014*/ 	.word	0x00000000


	//----- nvinfo : EIATTR_MIN_STACK_SIZE
	.align		4
.L_3:
        /*0018*/ 	.byte	0x04, 0x12
        /*001a*/ 	.short	(.L_5 - .L_4)
	.align		4
.L_4:
        /*001c*/ 	.word	index@(_Z9sum_arrayPiS_ii)
        /*0020*/ 	.word	0x00000000
.L_5:


//--------------------- .nv.compat                --------------------------
	.section	.nv.compat,"",@"SHT_CUDA_COMPAT_INFO"
	.align	4
        /*0000*/ 	.byte	0x02, 0x09, 0x00, 0x00, 0x02, 0x02, 0x01, 0x00, 0x02, 0x05, 0x05, 0x00, 0x03, 0x07, 0x01, 0x01
        /*0010*/ 	.byte	0x02, 0x03, 0x00, 0x00, 0x02, 0x06, 0x01, 0x00, 0x04, 0x0b, 0x08, 0x00, 0x09, 0x00, 0x00, 0x00
        /*0020*/ 	.byte	0x00, 0x00, 0x00, 0x00


//--------------------- .nv.info._Z9sum_arrayPiS_ii --------------------------
	.section	.nv.info._Z9sum_arrayPiS_ii,"",@"SHT_CUDA_INFO"
	.sectionflags	@""
	.align	4


	//----- nvinfo : EIATTR_CUDA_API_VERSION
	.align		4
        /*0000*/ 	.byte	0x04, 0x37
        /*0002*/ 	.short	(.L_7 - .L_6)
.L_6:
        /*0004*/ 	.word	0x00000082


	//----- nvinfo : EIATTR_KPARAM_INFO
	.align		4
.L_7:
        /*0008*/ 	.byte	0x04, 0x17
        /*000a*/ 	.short	(.L_9 - .L_8)
.L_8:
        /*000c*/ 	.word	0x00000000
        /*0010*/ 	.short	0x0003
        /*0012*/ 	.short	0x0014
        /*0014*/ 	.byte	0x00, 0xf0, 0x11, 0x00


	//----- nvinfo : EIATTR_KPARAM_INFO
	.align		4
.L_9:
        /*0018*/ 	.byte	0x04, 0x17
        /*001a*/ 	.short	(.L_11 - .L_10)
.L_10:
        /*001c*/ 	.word	0x00000000
        /*0020*/ 	.short	0x0002
        /*0022*/ 	.short	0x0010
        /*0024*/ 	.byte	0x00, 0xf0, 0x11, 0x00


	//----- nvinfo : EIATTR_KPARAM_INFO
	.align		4
.L_11:
        /*0028*/ 	.byte	0x04, 0x17
        /*002a*/ 	.short	(.L_13 - .L_12)
.L_12:
        /*002c*/ 	.word	0x00000000
        /*0030*/ 	.short	0x0001
        /*0032*/ 	.short	0x0008
        /*0034*/ 	.byte	0x00, 0xf5, 0x21, 0x00


	//----- nvinfo : EIATTR_KPARAM_INFO
	.align		4
.L_13:
        /*0038*/ 	.byte	0x04, 0x17
        /*003a*/ 	.short	(.L_15 - .L_14)
.L_14:
        /*003c*/ 	.word	0x00000000
        /*0040*/ 	.short	0x0000
        /*0042*/ 	.short	0x0000
        /*0044*/ 	.byte	0x00, 0xf5, 0x21, 0x00


	//----- nvinfo : EIATTR_SPARSE_MMA_MASK
	.align		4
.L_15:
        /*0048*/ 	.byte	0x03, 0x50
        /*004a*/ 	.short	0x0000


	//----- nvinfo : EIATTR_MAXREG_COUNT
	.align		4
        /*004c*/ 	.byte	0x03, 0x1b
        /*004e*/ 	.short	0x00ff


	//----- nvinfo : EIATTR_MERCURY_ISA_VERSION
	.align		4
        /*0050*/ 	.byte	0x03, 0x5f
        /*0052*/ 	.short	0x0101


	//----- nvinfo : EIATTR_VRC_CTA_INIT_COUNT
	.align		4
        /*0054*/ 	.byte	0x02, 0x4a
	.zero		1
	.zero		1


	//----- nvinfo : EIATTR_EXIT_INSTR_OFFSETS
	.align		4
        /*0058*/ 	.byte	0x04, 0x1c
        /*005a*/ 	.short	(.L_17 - .L_16)


	//   ....[0]....
.L_16:
        /*005c*/ 	.word	0x00000780


	//----- nvinfo : EIATTR_CBANK_PARAM_SIZE
	.align		4
.L_17:
        /*0060*/ 	.byte	0x03, 0x19
        /*0062*/ 	.short	0x0018


	//----- nvinfo : EIATTR_PARAM_CBANK
	.align		4
        /*0064*/ 	.byte	0x04, 0x0a
        /*0066*/ 	.short	(.L_19 - .L_18)
	.align		4
.L_18:
        /*0068*/ 	.word	index@(.nv.constant0._Z9sum_arrayPiS_ii)
        /*006c*/ 	.short	0x0380
        /*006e*/ 	.short	0x0018


	//----- nvinfo : EIATTR_SW_WAR
	.align		4
.L_19:
        /*0070*/ 	.byte	0x04, 0x36
        /*0072*/ 	.short	(.L_21 - .L_20)
.L_20:
        /*0074*/ 	.word	0x00000008
.L_21:


//--------------------- .nv.callgraph             --------------------------
	.section	.nv.callgraph,"",@"SHT_CUDA_CALLGRAPH"
	.align	4
	.sectionentsize	8
	.align		4
        /*0000*/ 	.word	0x00000000
	.align		4
        /*0004*/ 	.word	0xffffffff
	.align		4
        /*0008*/ 	.word	0x00000000
	.align		4
        /*000c*/ 	.word	0xfffffffe
	.align		4
        /*0010*/ 	.word	0x00000000
	.align		4
        /*0014*/ 	.word	0xfffffffd
	.align		4
        /*0018*/ 	.word	0x00000000
	.align		4
        /*001c*/ 	.word	0xfffffffc


//--------------------- .text._Z9sum_arrayPiS_ii  --------------------------
	.section	.text._Z9sum_arrayPiS_ii,"ax",@progbits
	.align	128
        .global         _Z9sum_arrayPiS_ii
        .type           _Z9sum_arrayPiS_ii,@function
        .size           _Z9sum_arrayPiS_ii,(.L_x_7 - _Z9sum_arrayPiS_ii)
        .other          _Z9sum_arrayPiS_ii,@"STO_CUDA_ENTRY STV_DEFAULT"
_Z9sum_arrayPiS_ii:
.text._Z9sum_arrayPiS_ii:
[----:B------:R-:W-:Y:S08]  /*0000*/  LDC R1, c[0x0][0x37c] ;  /* 0x0000df00ff017b82 */ /* 0x000ff00000000800 */
[----:B------:R-:W0:Y:S01]  /*0010*/  LDC.64 R2, c[0x0][0x390] ;  /* 0x0000e400ff027b82 */ /* 0x000e220000000a00 */
[----:B------:R-:W1:Y:S01]  /*0020*/  LDCU.64 UR4, c[0x0][0x358] ;  /* 0x00006b00ff0477ac */ /* 0x000e620008000a00 */
[----:B0-----:R-:W-:-:S02]  /*0030*/  IABS R6, R2 ;  /* 0x0000000200067213 */ /* 0x001fc40000000000 */
[----:B------:R-:W-:Y:S02]  /*0040*/  IABS R8, R3 ;  /* 0x0000000300087213 */ /* 0x000fe40000000000 */
[----:B------:R-:W0:Y:S01]  /*0050*/  I2F.RP R0, R6 ;  /* 0x0000000600007306 */ /* 0x000e220000209400 */
[----:B------:R-:W-:-:S04]  /*0060*/  LOP3.LUT R3, R3, R2, RZ, 0x3c, !PT ;  /* 0x0000000203037212 */ /* 0x000fc800078e3cff */
[----:B------:R-:W-:-:S03]  /*0070*/  ISETP.GE.AND P1, PT, R3, RZ, PT ;  /* 0x000000ff0300720c */ /* 0x000fc60003f26270 */
[----:B0-----:R-:W0:Y:S02]  /*0080*/  MUFU.RCP R0, R0 ;  /* 0x0000000000007308 */ /* 0x001e240000001000 */
[----:B0-----:R-:W-:Y:S02]  /*0090*/  VIADD R4, R0, 0xffffffe ;  /* 0x0ffffffe00047836 */ /* 0x001fe40000000000 */
[----:B------:R-:W0:Y:S04]  /*00a0*/  S2R R0, SR_CTAID.X ;  /* 0x0000000000007919 */ /* 0x000e280000002500 */
[----:B------:R2:W3:Y:S02]  /*00b0*/  F2I.FTZ.U32.TRUNC.NTZ R5, R4 ;  /* 0x0000000400057305 */ /* 0x0004e4000021f000 */
[----:B--2---:R-:W-:-:S02]  /*00c0*/  IMAD.MOV.U32 R4, RZ, RZ, RZ ;  /* 0x000000ffff047224 */ /* 0x004fc400078e00ff */
[----:B---3--:R-:W-:-:S04]  /*00d0*/  IMAD.MOV R7, RZ, RZ, -R5 ;  /* 0x000000ffff077224 */ /* 0x008fc800078e0a05 */
[----:B------:R-:W-:-:S04]  /*00e0*/  IMAD R7, R7, R6, RZ ;  /* 0x0000000607077224 */ /* 0x000fc800078e02ff */
[----:B------:R-:W-:-:S04]  /*00f0*/  IMAD.HI.U32 R5, R5, R7, R4 ;  /* 0x0000000705057227 */ /* 0x000fc800078e0004 */
[----:B------:R-:W-:-:S04]  /*0100*/  IMAD.MOV.U32 R7, RZ, RZ, R8 ;  /* 0x000000ffff077224 */ /* 0x000fc800078e0008 */
[----:B------:R-:W-:-:S04]  /*0110*/  IMAD.HI.U32 R9, R5, R7, RZ ;  /* 0x0000000705097227 */ /* 0x000fc800078e00ff */
[----:B------:R-:W-:-:S04]  /*0120*/  IMAD.MOV R5, RZ, RZ, -R9 ;  /* 0x000000ffff057224 */ /* 0x000fc800078e0a09 */
[----:B------:R-:W-:-:S05]  /*0130*/  IMAD R5, R6, R5, R7 ;  /* 0x0000000506057224 */ /* 0x000fca00078e0207 */
[----:B------:R-:W-:-:S13]  /*0140*/  ISETP.GT.U32.AND P2, PT, R6, R5, PT ;  /* 0x000000050600720c */ /* 0x000fda0003f44070 */
[----:B------:R-:W-:Y:S02]  /*0150*/  @!P2 IMAD.IADD R5, R5, 0x1, -R6 ;  /* 0x000000010505a824 */ /* 0x000fe400078e0a06 */
[----:B------:R-:W-:Y:S01]  /*0160*/  @!P2 VIADD R9, R9, 0x1 ;  /* 0x000000010909a836 */ /* 0x000fe20000000000 */
[----:B------:R-:W-:Y:S02]  /*0170*/  ISETP.NE.AND P2, PT, R2, RZ, PT ;  /* 0x000000ff0200720c */ /* 0x000fe40003f45270 */
[----:B------:R-:W-:-:S13]  /*0180*/  ISETP.GE.U32.AND P0, PT, R5, R6, PT ;  /* 0x000000060500720c */ /* 0x000fda0003f06070 */
[----:B------:R-:W-:-:S04]  /*0190*/  @P0 VIADD R9, R9, 0x1 ;  /* 0x0000000109090836 */ /* 0x000fc80000000000 */
[----:B------:R-:W-:Y:S01]  /*01a0*/  @!P1 IMAD.MOV R9, RZ, RZ, -R9 ;  /* 0x000000ffff099224 */ /* 0x000fe200078e0a09 */
[----:B------:R-:W-:-:S05]  /*01b0*/  @!P2 LOP3.LUT R9, RZ, R2, RZ, 0x33, !PT ;  /* 0x00000002ff09a212 */ /* 0x000fca00078e33ff */
[----:B0-----:R-:W-:-:S04]  /*01c0*/  IMAD R5, R9, R0, RZ ;  /* 0x0000000009057224 */ /* 0x001fc800078e02ff */
[----:B------:R-:W-:-:S05]  /*01d0*/  IMAD.IADD R2, R9, 0x1, R5 ;  /* 0x0000000109027824 */ /* 0x000fca00078e0205 */
[----:B------:R-:W-:-:S13]  /*01e0*/  ISETP.GE.U32.AND P0, PT, R5, R2, PT ;  /* 0x000000020500720c */ /* 0x000fda0003f06070 */
[----:B-1----:R-:W-:Y:S05]  /*01f0*/  @P0 BRA `(.L_x_0) ;  /* 0x0000000400540947 */ /* 0x002fea0003800000 */
[C---:B------:R-:W-:Y:S01]  /*0200*/  VIADD R2, R9.reuse, 0xffffffff ;  /* 0xffffffff09027836 */ /* 0x040fe20000000000 */
[----:B------:R-:W-:Y:S01]  /*0210*/  LOP3.LUT R24, R9, 0xf, RZ, 0xc0, !PT ;  /* 0x0000000f09187812 */ /* 0x000fe200078ec0ff */
[----:B------:R-:W-:-:S03]  /*0220*/  IMAD.MOV.U32 R4, RZ, RZ, RZ ;  /* 0x000000ffff047224 */ /* 0x000fc600078e00ff */
[----:B------:R-:W-:Y:S02]  /*0230*/  ISETP.GE.U32.AND P1, PT, R2, 0xf, PT ;  /* 0x0000000f0200780c */ /* 0x000fe40003f26070 */
[----:B------:R-:W-:-:S11]  /*0240*/  ISETP.NE.AND P0, PT, R24, RZ, PT ;  /* 0x000000ff1800720c */ /* 0x000fd60003f05270 */
[----:B------:R-:W-:Y:S05]  /*0250*/  @!P1 BRA `(.L_x_1) ;  /* 0x00000000008c9947 */ /* 0x000fea0003800000 */
[----:B------:R-:W0:Y:S01]  /*0260*/  LDC.64 R2, c[0x0][0x388] ;  /* 0x0000e200ff027b82 */ /* 0x000e220000000a00 */
[----:B------:R-:W-:Y:S01]  /*0270*/  LOP3.LUT R8, R9, 0xfffffff0, RZ, 0xc0, !PT ;  /* 0xfffffff009087812 */ /* 0x000fe200078ec0ff */
[----:B------:R-:W-:-:S04]  /*0280*/  IMAD.MOV.U32 R4, RZ, RZ, RZ ;  /* 0x000000ffff047224 */ /* 0x000fc800078e00ff */
[----:B------:R-:W-:Y:S01]  /*0290*/  IMAD.MOV R8, RZ, RZ, -R8 ;  /* 0x000000ffff087224 */ /* 0x000fe200078e0a08 */
[----:B0-----:R-:W-:-:S05]  /*02a0*/  IADD3 R2, P1, PT, R2, 0x20, RZ ;  /* 0x0000002002027810 */ /* 0x001fca0007f3e0ff */
[----:B------:R-:W-:-:S08]  /*02b0*/  IMAD.X R3, RZ, RZ, R3, P1 ;  /* 0x000000ffff037224 */ /* 0x000fd000008e0603 */
.L_x_2:
[----:B------:R-:W-:-:S05]  /*02c0*/  IMAD.WIDE R6, R5, 0x4, R2 ;  /* 0x0000000405067825 */ /* 0x000fca00078e0202 */
[----:B------:R-:W2:Y:S04]  /*02d0*/  LDG.E R19, desc[UR4][R6.64+-0x20] ;  /* 0xffffe00406137981 */ /* 0x000ea8000c1e1900 */
[----:B------:R-:W2:Y:S04]  /*02e0*/  LDG.E R18, desc[UR4][R6.64+-0x1c] ;  /* 0xffffe40406127981 */ /* 0x000ea8000c1e1900 */
[----:B------:R-:W3:Y:S04]  /*02f0*/  LDG.E R21, desc[UR4][R6.64+-0x18] ;  /* 0xffffe80406157981 */ /* 0x000ee8000c1e1900 */
[----:B------:R-:W3:Y:S04]  /*0300*/  LDG.E R20, desc[UR4][R6.64+-0x14] ;  /* 0xffffec0406147981 */ /* 0x000ee8000c1e1900 */
[----:B------:R-:W4:Y:S04]  /*0310*/  LDG.E R23, desc[UR4][R6.64+-0x10] ;  /* 0xfffff00406177981 */ /* 0x000f28000c1e1900 */
[----:B------:R-:W4:Y:S04]  /*0320*/  LDG.E R22, desc[UR4][R6.64+-0xc] ;  /* 0xfffff40406167981 */ /* 0x000f28000c1e1900 */
[----:B------:R-:W5:Y:S04]  /*0330*/  LDG.E R25, desc[UR4][R6.64+-0x8] ;  /* 0xfffff80406197981 */ /* 0x000f68000c1e1900 */
        /* <DEDUP_REMOVED lines=8> */
[----:B------:R-:W5:Y:S01]  /*03c0*/  LDG.E R17, desc[UR4][R6.64+0x1c] ;  /* 0x00001c0406117981 */ /* 0x000f62000c1e1900 */
[----:B------:R-:W-:-:S02]  /*03d0*/  VIADD R8, R8, 0x10 ;  /* 0x0000001008087836 */ /* 0x000fc40000000000 */
[----:B------:R-:W-:-:S03]  /*03e0*/  VIADD R5, R5, 0x10 ;  /* 0x0000001005057836 */ /* 0x000fc60000000000 */
[----:B------:R-:W-:Y:S02]  /*03f0*/  ISETP.NE.AND P1, PT, R8, RZ, PT ;  /* 0x000000ff0800720c */ /* 0x000fe40003f25270 */
[----:B--2---:R-:W-:-:S04]  /*0400*/  IADD3 R18, PT, PT, R18, R19, R4 ;  /* 0x0000001312127210 */ /* 0x004fc80007ffe004 */
[----:B---3--:R-:W-:-:S04]  /*0410*/  IADD3 R18, PT, PT, R20, R21, R18 ;  /* 0x0000001514127210 */ /* 0x008fc80007ffe012 */
[----:B----4-:R-:W-:-:S04]  /*0420*/  IADD3 R18, PT, PT, R22, R23, R18 ;  /* 0x0000001716127210 */ /* 0x010fc80007ffe012 */
[----:B-----5:R-:W-:-:S04]  /*0430*/  IADD3 R18, PT, PT, R26, R25, R18 ;  /* 0x000000191a127210 */ /* 0x020fc80007ffe012 */
[----:B------:R-:W-:-:S04]  /*0440*/  IADD3 R15, PT, PT, R15, R16, R18 ;  /* 0x000000100f0f7210 */ /* 0x000fc80007ffe012 */
[----:B------:R-:W-:-:S04]  /*0450*/  IADD3 R13, PT, PT, R13, R14, R15 ;  /* 0x0000000e0d0d7210 */ /* 0x000fc80007ffe00f */
[----:B------:R-:W-:-:S04]  /*0460*/  IADD3 R11, PT, PT, R11, R12, R13 ;  /* 0x0000000c0b0b7210 */ /* 0x000fc80007ffe00d */
[----:B------:R-:W-:Y:S01]  /*0470*/  IADD3 R4, PT, PT, R17, R10, R11 ;  /* 0x0000000a11047210 */ /* 0x000fe20007ffe00b */
[----:B------:R-:W-:Y:S06]  /*0480*/  @P1 BRA `(.L_x_2) ;  /* 0xfffffffc008c1947 */ /* 0x000fec000383ffff */
.L_x_1:
[----:B------:R-:W-:Y:S05]  /*0490*/  @!P0 BRA `(.L_x_0) ;  /* 0x0000000000ac8947 */ /* 0x000fea0003800000 */
[----:B------:R-:W-:Y:S02]  /*04a0*/  ISETP.GE.U32.AND P0, PT, R24, 0x8, PT ;  /* 0x000000081800780c */ /* 0x000fe40003f06070 */
[----:B------:R-:W-:-:S04]  /*04b0*/  LOP3.LUT R14, R9, 0x7, RZ, 0xc0, !PT ;  /* 0x00000007090e7812 */ /* 0x000fc800078ec0ff */
[----:B------:R-:W-:-:S07]  /*04c0*/  ISETP.NE.AND P1, PT, R14, RZ, PT ;  /* 0x000000ff0e00720c */ /* 0x000fce0003f25270 */
[----:B------:R-:W-:Y:S06]  /*04d0*/  @!P0 BRA `(.L_x_3) ;  /* 0x00000000003c8947 */ /* 0x000fec0003800000 */
[----:B------:R-:W0:Y:S02]  /*04e0*/  LDC.64 R2, c[0x0][0x388] ;  /* 0x0000e200ff027b82 */ /* 0x000e240000000a00 */
[----:B0-----:R-:W-:-:S05]  /*04f0*/  IMAD.WIDE R2, R5, 0x4, R2 ;  /* 0x0000000405027825 */ /* 0x001fca00078e0202 */
[----:B------:R-:W2:Y:S04]  /*0500*/  LDG.E R7, desc[UR4][R2.64] ;  /* 0x0000000402077981 */ /* 0x000ea8000c1e1900 */
[----:B------:R-:W2:Y:S04]  /*0510*/  LDG.E R6, desc[UR4][R2.64+0x4] ;  /* 0x0000040402067981 */ /* 0x000ea8000c1e1900 */
[----:B------:R-:W3:Y:S04]  /*0520*/  LDG.E R11, desc[UR4][R2.64+0x8] ;  /* 0x00000804020b7981 */ /* 0x000ee8000c1e1900 */
[----:B------:R-:W3:Y:S04]  /*0530*/  LDG.E R8, desc[UR4][R2.64+0xc] ;  /* 0x00000c0402087981 */ /* 0x000ee8000c1e1900 */
[----:B------:R-:W4:Y:S04]  /*0540*/  LDG.E R13, desc[UR4][R2.64+0x10] ;  /* 0x00001004020d7981 */ /* 0x000f28000c1e1900 */
[----:B------:R-:W4:Y:S04]  /*0550*/  LDG.E R10, desc[UR4][R2.64+0x14] ;  /* 0x00001404020a7981 */ /* 0x000f28000c1e1900 */
[----:B------:R-:W5:Y:S04]  /*0560*/  LDG.E R15, desc[UR4][R2.64+0x18] ;  /* 0x00001804020f7981 */ /* 0x000f68000c1e1900 */
[----:B------:R-:W5:Y:S01]  /*0570*/  LDG.E R12, desc[UR4][R2.64+0x1c] ;  /* 0x00001c04020c7981 */ /* 0x000f62000c1e1900 */
[----:B------:R-:W-:Y:S01]  /*0580*/  VIADD R5, R5, 0x8 ;  /* 0x0000000805057836 */ /* 0x000fe20000000000 */
[----:B--2---:R-:W-:-:S04]  /*0590*/  IADD3 R6, PT, PT, R6, R7, R4 ;  /* 0x0000000706067210 */ /* 0x004fc80007ffe004 */
[----:B---3--:R-:W-:-:S04]  /*05a0*/  IADD3 R6, PT, PT, R8, R11, R6 ;  /* 0x0000000b08067210 */ /* 0x008fc80007ffe006 */
[----:B----4-:R-:W-:-:S04]  /*05b0*/  IADD3 R6, PT, PT, R10, R13, R6 ;  /* 0x0000000d0a067210 */ /* 0x010fc80007ffe006 */
[----:B-----5:R-:W-:-:S07]  /*05c0*/  IADD3 R4, PT, PT, R12, R15, R6 ;  /* 0x0000000f0c047210 */ /* 0x020fce0007ffe006 */
.L_x_3:
        /* <DEDUP_REMOVED lines=10> */
[----:B------:R-:W3:Y:S01]  /*0670*/  LDG.E R10, desc[UR4][R2.64+0xc] ;  /* 0x00000c04020a7981 */ /* 0x000ee2000c1e1900 */
[----:B------:R-:W-:Y:S01]  /*0680*/  VIADD R5, R5, 0x4 ;  /* 0x0000000405057836 */ /* 0x000fe20000000000 */
[----:B--2---:R-:W-:-:S04]  /*0690*/  IADD3 R4, PT, PT, R6, R7, R4 ;  /* 0x0000000706047210 */ /* 0x004fc80007ffe004 */
[----:B---3--:R-:W-:-:S07]  /*06a0*/  IADD3 R4, PT, PT, R10, R9, R4 ;  /* 0x000000090a047210 */ /* 0x008fce0007ffe004 */
.L_x_4:
[----:B------:R-:W-:Y:S05]  /*06b0*/  @!P1 BRA `(.L_x_0) ;  /* 0x0000000000249947 */ /* 0x000fea0003800000 */
[----:B------:R-:W0:Y:S01]  /*06c0*/  LDC.64 R6, c[0x0][0x388] ;  /* 0x0000e200ff067b82 */ /* 0x000e220000000a00 */
[----:B------:R-:W-:-:S07]  /*06d0*/  IMAD.MOV R8, RZ, RZ, -R8 ;  /* 0x000000ffff087224 */ /* 0x000fce00078e0a08 */
.L_x_5:
[----:B0-----:R-:W-:-:S06]  /*06e0*/  IMAD.WIDE R2, R5, 0x4, R6 ;  /* 0x0000000405027825 */ /* 0x001fcc00078e0206 */
[----:B------:R-:W2:Y:S01]  /*06f0*/  LDG.E R3, desc[UR4][R2.64] ;  /* 0x0000000402037981 */ /* 0x000ea2000c1e1900 */
[----:B------:R-:W-:Y:S02]  /*0700*/  VIADD R8, R8, 0x1 ;  /* 0x0000000108087836 */ /* 0x000fe40000000000 */
[----:B------:R-:W-:-:S03]  /*0710*/  VIADD R5, R5, 0x1 ;  /* 0x0000000105057836 */ /* 0x000fc60000000000 */
[----:B------:R-:W-:Y:S01]  /*0720*/  ISETP.NE.AND P0, PT, R8, RZ, PT ;  /* 0x000000ff0800720c */ /* 0x000fe20003f05270 */
[----:B--2---:R-:W-:-:S12]  /*0730*/  IMAD.IADD R4, R3, 0x1, R4 ;  /* 0x0000000103047824 */ /* 0x004fd800078e0204 */
[----:B------:R-:W-:Y:S05]  /*0740*/  @P0 BRA `(.L_x_5) ;  /* 0xfffffffc00e40947 */ /* 0x000fea000383ffff */
.L_x_0:
[----:B------:R-:W0:Y:S02]  /*0750*/  LDC.64 R2, c[0x0][0x380] ;  /* 0x0000e000ff027b82 */ /* 0x000e240000000a00 */
[----:B0-----:R-:W-:-:S05]  /*0760*/  IMAD.WIDE.U32 R2, R0, 0x4, R2 ;  /* 0x0000000400027825 */ /* 0x001fca00078e0002 */
[----:B------:R-:W-:Y:S01]  /*0770*/  STG.E desc[UR4][R2.64], R4 ;  /* 0x0000000402007986 */ /* 0x000fe2000c101904 */
[----:B------:R-:W-:Y:S05]  /*0780*/  EXIT ;  /* 0x000000000000794d */ /* 0x000fea0003800000 */
.L_x_6:
[----:B------:R-:W-:-:S00]  /*0790*/  BRA `(.L_x_6) ;  /* 0xfffffffc00fc7947 */ /* 0x000fc0000383ffff */
[----:B------:R-:W-:-:S00]  /*07a0*/  NOP ;  /* 0x0000000000007918 */ /* 0x000fc00000000000 */
        /* <DEDUP_REMOVED lines=13> */
.L_x_7:


//--------------------- .nv.shared.reserved.0     --------------------------
	.section	.nv.shared.reserved.0,"aw",@nobits
	.weak		__nv_reservedSMEM_offset_0_alias
	.size		__nv_reservedSMEM_offset_0_alias, 0, 64
	.other		__nv_reservedSMEM_offset_0_alias,@"STO_CUDA_RESERVED_SHARED STV_DEFAULT"
__nv_reservedSMEM_offset_0_alias:
	.zero		0
	.zero		64


//--------------------- .nv.constant0._Z9sum_arrayPiS_ii --------------------------
	.section	.nv.constant0._Z9sum_arrayPiS_ii,"a",@progbits
	.sectionflags	@""
	.align	4
.nv.constant0._Z9sum_arrayPiS_ii:
	.zero		920


//--------------------- SYMBOLS --------------------------

	.type		.nv.reservedSmem.offset0,@object
	.size		.nv.reservedSmem.offset0,0x4
